//
// Generated by NVIDIA NVVM Compiler
//
// Compiler Build ID: CL-36424714
// Cuda compilation tools, release 13.0, V13.0.88
// Based on NVVM 20.0.0
//

.version 9.0
.target sm_100
.address_size 64

	// .globl	_Z17mma_fp16_acc_fp32Pf
.extern .func  (.param .b32 func_retval0) vprintf
(
	.param .b64 vprintf_param_0,
	.param .b64 vprintf_param_1
)
;
.global .align 1 .b8 $str[4] = {37, 102, 10};

.visible .entry _Z17mma_fp16_acc_fp32Pf(
	.param .u64 .ptr .align 1 _Z17mma_fp16_acc_fp32Pf_param_0
)
{
	.local .align 8 .b8 	__local_depot0[8];
	.reg .b64 	%SP;
	.reg .b64 	%SPL;
	.reg .b16 	%rs<5>;
	.reg .b32 	%r<27>;
	.reg .b32 	%f<9>;
	.reg .b64 	%rd<9>;
	.reg .b64 	%fd<6>;

	mov.u64 	%SPL, __local_depot0;
	cvta.local.u64 	%SP, %SPL;
	ld.param.u64 	%rd1, [_Z17mma_fp16_acc_fp32Pf_param_0];
	cvta.to.global.u64 	%rd2, %rd1;
	add.u64 	%rd3, %SP, 0;
	add.u64 	%rd4, %SPL, 0;
	mov.f64 	%fd1, 0d3FF0000000000000;
	// begin inline asm
	{  cvt.rn.f16.f64 %rs1, %fd1;}

	// end inline asm
	mov.f64 	%fd2, 0d4000000000000000;
	// begin inline asm
	{  cvt.rn.f16.f64 %rs2, %fd2;}

	// end inline asm
	mov.b32 	%r1, {%rs1, %rs2};
	mov.f64 	%fd3, 0d4008000000000000;
	// begin inline asm
	{  cvt.rn.f16.f64 %rs3, %fd3;}

	// end inline asm
	mov.f64 	%fd4, 0d4010000000000000;
	// begin inline asm
	{  cvt.rn.f16.f64 %rs4, %fd4;}

	// end inline asm
	mov.b32 	%r6, {%rs3, %rs4};
	mov.f32 	%f8, 0f00000000;
	// begin inline asm
	mma.sync.aligned.m16n8k16.row.col.f32.f16.f16.f32 {%f1,%f2,%f3,%f4}, {%r1,%r1,%r1,%r1}, {%r1,%r6}, {%f8,%f8,%f8,%f8};

	// end inline asm
	cvt.f64.f32 	%fd5, %f1;
	st.local.f64 	[%rd4], %fd5;
	mov.u64 	%rd5, $str;
	cvta.global.u64 	%rd6, %rd5;
	{ // callseq 0, 0
	.param .b64 param0;
	st.param.b64 	[param0], %rd6;
	.param .b64 param1;
	st.param.b64 	[param1], %rd3;
	.param .b32 retval0;
	call.uni (retval0), 
	vprintf, 
	(
	param0, 
	param1
	);
	ld.param.b32 	%r7, [retval0];
	} // callseq 0
	mov.u32 	%r9, %tid.x;
	shl.b32 	%r10, %r9, 1;
	mul.wide.u32 	%rd7, %r10, 4;
	add.s64 	%rd8, %rd2, %rd7;
	mov.b32 	%r11, %f1;
	shr.u32 	%r12, %r11, 24;
	st.global.u8 	[%rd8+3], %r12;
	shr.u32 	%r13, %r11, 16;
	st.global.u8 	[%rd8+2], %r13;
	shr.u32 	%r14, %r11, 8;
	st.global.u8 	[%rd8+1], %r14;
	st.global.u8 	[%rd8], %r11;
	mov.b32 	%r15, %f2;
	shr.u32 	%r16, %r15, 24;
	st.global.u8 	[%rd8+7], %r16;
	shr.u32 	%r17, %r15, 16;
	st.global.u8 	[%rd8+6], %r17;
	shr.u32 	%r18, %r15, 8;
	st.global.u8 	[%rd8+5], %r18;
	st.global.u8 	[%rd8+4], %r15;
	mov.b32 	%r19, %f3;
	shr.u32 	%r20, %r19, 24;
	st.global.u8 	[%rd8+259], %r20;
	shr.u32 	%r21, %r19, 16;
	st.global.u8 	[%rd8+258], %r21;
	shr.u32 	%r22, %r19, 8;
	st.global.u8 	[%rd8+257], %r22;
	st.global.u8 	[%rd8+256], %r19;
	mov.b32 	%r23, %f4;
	shr.u32 	%r24, %r23, 24;
	st.global.u8 	[%rd8+263], %r24;
	shr.u32 	%r25, %r23, 16;
	st.global.u8 	[%rd8+262], %r25;
	shr.u32 	%r26, %r23, 8;
	st.global.u8 	[%rd8+261], %r26;
	st.global.u8 	[%rd8+260], %r23;
	ret;

}


// ===== COMPILED SASS (sm_100) =====

	.target	sm_100

	.elftype	@"ET_EXEC"


//--------------------- .note.nv.tkinfo           --------------------------
	.section	.note.nv.tkinfo,"",@"SHT_NOTE"
	.sectionflags	@"SHF_NOTE_NV_TKINFO"
	.tkinfo
        /*0018*/ 	.word	0x00000002
        /*0030*/ 	.string	""
        /*0030*/ 	.string	"ptxas"
        /*0030*/ 	.string	"Cuda compilation tools, release 13.0, V13.0.88"
        /*0030*/ 	.string	"Build cuda_13.0.r13.0/compiler.36424714_0"
        /*0030*/ 	.string	"-arch sm_100 -m 64 "



//--------------------- .note.nv.cuinfo           --------------------------
	.section	.note.nv.cuinfo,"",@"SHT_NOTE"
	.sectionflags	@"SHF_NOTE_NV_CUINFO"
        /*0018*/ 	.short	0x0002
        /*001a*/ 	.short	0x0064
        /*001c*/ 	.short	0x0082
	.zero		2


//--------------------- .nv.info                  --------------------------
	.section	.nv.info,"",@"SHT_CUDA_INFO"
	.align	4


	//----- nvinfo : EIATTR_REGCOUNT
	.align		4
        /*0000*/ 	.byte	0x04, 0x2f
        /*0002*/ 	.short	(.L_2 - .L_1)
	.align		4
.L_1:
        /*0004*/ 	.word	index@(_Z17mma_fp16_acc_fp32Pf)
        /*0008*/ 	.word	0x0000001a


	//----- nvinfo : EIATTR_FRAME_SIZE
	.align		4
.L_2:
        /*000c*/ 	.byte	0x04, 0x11
        /*000e*/ 	.short	(.L_4 - .L_3)
	.align		4
.L_3:
        /*0010*/ 	.word	index@(_Z17mma_fp16_acc_fp32Pf)
        /*0014*/ 	.word	0x00000008


	//----- nvinfo : EIATTR_MIN_STACK_SIZE
	.align		4
.L_4:
        /*0018*/ 	.byte	0x04, 0x12
        /*001a*/ 	.short	(.L_6 - .L_5)
	.align		4
.L_5:
        /*001c*/ 	.word	index@(_Z17mma_fp16_acc_fp32Pf)
        /*0020*/ 	.word	0x00000008
.L_6:


//--------------------- .nv.compat                --------------------------
	.section	.nv.compat,"",@"SHT_CUDA_COMPAT_INFO"
	.align	4
        /*0000*/ 	.byte	0x02, 0x09, 0x00, 0x00, 0x02, 0x02, 0x01, 0x00, 0x02, 0x05, 0x05, 0x00, 0x03, 0x07, 0x01, 0x01
        /*0010*/ 	.byte	0x02, 0x03, 0x00, 0x00, 0x02, 0x06, 0x01, 0x00, 0x04, 0x0b, 0x08, 0x00, 0x09, 0x00, 0x00, 0x00
        /*0020*/ 	.byte	0x00, 0x00, 0x00, 0x00


//--------------------- .nv.info._Z17mma_fp16_acc_fp32Pf --------------------------
	.section	.nv.info._Z17mma_fp16_acc_fp32Pf,"",@"SHT_CUDA_INFO"
	.sectionflags	@""
	.align	4


	//----- nvinfo : EIATTR_CUDA_API_VERSION
	.align		4
        /*0000*/ 	.byte	0x04, 0x37
        /*0002*/ 	.short	(.L_8 - .L_7)
.L_7:
        /*0004*/ 	.word	0x00000082


	//----- nvinfo : EIATTR_KPARAM_INFO
	.align		4
.L_8:
        /*0008*/ 	.byte	0x04, 0x17
        /*000a*/ 	.short	(.L_10 - .L_9)
.L_9:
        /*000c*/ 	.word	0x00000000
        /*0010*/ 	.short	0x0000
        /*0012*/ 	.short	0x0000
        /*0014*/ 	.byte	0x00, 0xf5, 0x21, 0x00


	//----- nvinfo : EIATTR_SPARSE_MMA_MASK
	.align		4
.L_10:
        /*0018*/ 	.byte	0x03, 0x50
        /*001a*/ 	.short	0x0000


	//----- nvinfo : EIATTR_MAXREG_COUNT
	.align		4
        /*001c*/ 	.byte	0x03, 0x1b
        /*001e*/ 	.short	0x00ff


	//----- nvinfo : EIATTR_EXTERNS
	.align		4
        /*0020*/ 	.byte	0x04, 0x0f
        /*0022*/ 	.short	(.L_12 - .L_11)


	//   ....[0]....
	.align		4
.L_11:
        /*0024*/ 	.word	index@(vprintf)


	//----- nvinfo : EIATTR_MERCURY_ISA_VERSION
	.align		4
.L_12:
        /*0028*/ 	.byte	0x03, 0x5f
        /*002a*/ 	.short	0x0101


	//----- nvinfo : EIATTR_VRC_CTA_INIT_COUNT
	.align		4
        /*002c*/ 	.byte	0x02, 0x4a
	.zero		1
	.zero		1


	//----- nvinfo : EIATTR_SYSCALL_OFFSETS
	.align		4
        /*0030*/ 	.byte	0x04, 0x46
        /*0032*/ 	.short	(.L_14 - .L_13)


	//   ....[0]....
.L_13:
        /*0034*/ 	.word	0x00000160


	//----- nvinfo : EIATTR_EXIT_INSTR_OFFSETS
	.align		4
.L_14:
        /*0038*/ 	.byte	0x04, 0x1c
        /*003a*/ 	.short	(.L_16 - .L_15)


	//   ....[0]....
.L_15:
        /*003c*/ 	.word	0x00000370


	//----- nvinfo : EIATTR_CBANK_PARAM_SIZE
	.align		4
.L_16:
        /*0040*/ 	.byte	0x03, 0x19
        /*0042*/ 	.short	0x0008


	//----- nvinfo : EIATTR_PARAM_CBANK
	.align		4
        /*0044*/ 	.byte	0x04, 0x0a
        /*0046*/ 	.short	(.L_18 - .L_17)
	.align		4
.L_17:
        /*0048*/ 	.word	index@(.nv.constant0._Z17mma_fp16_acc_fp32Pf)
        /*004c*/ 	.short	0x0380
        /*004e*/ 	.short	0x0008


	//----- nvinfo : EIATTR_SW_WAR
	.align		4
.L_18:
        /*0050*/ 	.byte	0x04, 0x36
        /*0052*/ 	.short	(.L_20 - .L_19)
.L_19:
        /*0054*/ 	.word	0x00000008
.L_20:


//--------------------- .nv.callgraph             --------------------------
	.section	.nv.callgraph,"",@"SHT_CUDA_CALLGRAPH"
	.align	4
	.sectionentsize	8
	.align		4
        /*0000*/ 	.word	0x00000000
	.align		4
        /*0004*/ 	.word	0xffffffff
	.align		4
        /*0008*/ 	.word	index@(_Z17mma_fp16_acc_fp32Pf)
	.align		4
        /*000c*/ 	.word	index@(vprintf)
	.align		4
        /*0010*/ 	.word	0x00000000
	.align		4
        /*0014*/ 	.word	0xfffffffe
	.align		4
        /*0018*/ 	.word	0x00000000
	.align		4
        /*001c*/ 	.word	0xfffffffd
	.align		4
        /*0020*/ 	.word	0x00000000
	.align		4
        /*0024*/ 	.word	0xfffffffc


//--------------------- .nv.constant4             --------------------------
	.section	.nv.constant4,"a",@progbits
	.align	8
	.align		8
.nv.constant4:
        /*0000*/ 	.dword	vprintf
	.align		8
        /*0008*/ 	.dword	$str


//--------------------- .text._Z17mma_fp16_acc_fp32Pf --------------------------
	.section	.text._Z17mma_fp16_acc_fp32Pf,"ax",@progbits
	.align	128
        .global         _Z17mma_fp16_acc_fp32Pf
        .type           _Z17mma_fp16_acc_fp32Pf,@function
        .size           _Z17mma_fp16_acc_fp32Pf,(.L_x_2 - _Z17mma_fp16_acc_fp32Pf)
        .other          _Z17mma_fp16_acc_fp32Pf,@"STO_CUDA_ENTRY STV_DEFAULT"
_Z17mma_fp16_acc_fp32Pf:
.text._Z17mma_fp16_acc_fp32Pf:
[----:B------:R-:W0:Y:S01]  /*0000*/  LDC R1, c[0x0][0x37c] ;  /* 0x0000df00ff017b82 */ /* 0x000e220000000800 */
[----:B------:R-:W-:Y:S01]  /*0010*/  IMAD.MOV.U32 R2, RZ, RZ, 0x40003c00 ;  /* 0x40003c00ff027424 */ /* 0x000fe200078e00ff */
[----:B------:R-:W-:Y:S01]  /*0020*/  MOV R0, 0x0 ;  /* 0x0000000000007802 */ /* 0x000fe20000000f00 */
[----:B------:R-:W-:Y:S01]  /*0030*/  IMAD.MOV.U32 R3, RZ, RZ, 0x44004200 ;  /* 0x44004200ff037424 */ /* 0x000fe200078e00ff */
[----:B------:R-:W1:Y:S01]  /*0040*/  LDCU UR4, c[0x0][0x2f8] ;  /* 0x00005f00ff0477ac */ /* 0x000e620008000800 */
[----:B------:R-:W-:-:S03]  /*0050*/  IMAD.MOV.U32 R16, RZ, RZ, 0x40003c00 ;  /* 0x40003c00ff107424 */ /* 0x000fc600078e00ff */
[----:B------:R2:W3:Y:S01]  /*0060*/  LDC.64 R8, c[0x4][R0] ;  /* 0x0100000000087b82 */ /* 0x0004e20000000a00 */
[----:B------:R-:W-:Y:S01]  /*0070*/  IMAD.MOV.U32 R17, RZ, RZ, 0x40003c00 ;  /* 0x40003c00ff117424 */ /* 0x000fe200078e00ff */
[----:B------:R-:W4:Y:S01]  /*0080*/  LDCU.64 UR6, c[0x4][0x8] ;  /* 0x01000100ff0677ac */ /* 0x000f220008000a00 */
[----:B------:R-:W-:Y:S02]  /*0090*/  IMAD.MOV.U32 R18, RZ, RZ, 0x40003c00 ;  /* 0x40003c00ff127424 */ /* 0x000fe400078e00ff */
[----:B------:R-:W-:Y:S01]  /*00a0*/  IMAD.MOV.U32 R19, RZ, RZ, 0x40003c00 ;  /* 0x40003c00ff137424 */ /* 0x000fe200078e00ff */
[----:B------:R-:W5:Y:S01]  /*00b0*/  LDCU UR5, c[0x0][0x2fc] ;  /* 0x00005f80ff0577ac */ /* 0x000f620008000800 */
[----:B0-----:R-:W-:Y:S01]  /*00c0*/  VIADD R1, R1, 0xfffffff8 ;  /* 0xfffffff801017836 */ /* 0x001fe20000000000 */
[----:B------:R-:W0:Y:S04]  /*00d0*/  LDCU.64 UR36, c[0x0][0x358] ;  /* 0x00006b00ff2477ac */ /* 0x000e280008000a00 */
[----:B------:R-:W-:Y:S01]  /*00e0*/  HMMA.16816.F32 R16, R16, R2, RZ ;  /* 0x000000021010723c */ /* 0x000fe200000018ff */
[----:B-1----:R-:W-:Y:S01]  /*00f0*/  IADD3 R6, P0, PT, R1, UR4, RZ ;  /* 0x0000000401067c10 */ /* 0x002fe2000ff1e0ff */
[----:B----4-:R-:W-:-:S02]  /*0100*/  IMAD.U32 R4, RZ, RZ, UR6 ;  /* 0x00000006ff047e24 */ /* 0x010fc4000f8e00ff */
[----:B------:R-:W-:Y:S02]  /*0110*/  IMAD.U32 R5, RZ, RZ, UR7 ;  /* 0x00000007ff057e24 */ /* 0x000fe4000f8e00ff */
[----:B-----5:R-:W-:-:S13]  /*0120*/  IMAD.X R7, RZ, RZ, UR5, P0 ;  /* 0x00000005ff077e24 */ /* 0x020fda00080e06ff */
[----:B------:R-:W1:Y:S02]  /*0130*/  F2F.F64.F32 R2, R16 ;  /* 0x0000001000027310 */ /* 0x000e640000201800 */
[----:B01-3--:R2:W-:Y:S02]  /*0140*/  STL.64 [R1], R2 ;  /* 0x0000000201007387 */ /* 0x00b5e40000100a00 */
[----:B------:R-:W-:-:S07]  /*0150*/  LEPC R20, `(.L_x_0) ;  /* 0x000000001014794e */ /* 0x000fce0000000000 */
[----:B--2---:R-:W-:Y:S05]  /*0160*/  CALL.ABS.NOINC R8 ;  /* 0x0000000008007343 */ /* 0x004fea0003c00000 */
.L_x_0:
[----:B------:R-:W0:Y:S01]  /*0170*/  S2R R5, SR_TID.X ;  /* 0x0000000000057919 */ /* 0x000e220000002100 */
[----:B------:R-:W1:Y:S01]  /*0180*/  LDC.64 R2, c[0x0][0x380] ;  /* 0x0000e000ff027b82 */ /* 0x000e620000000a00 */
[--C-:B------:R-:W-:Y:S02]  /*0190*/  SHF.R.U32.HI R7, RZ, 0x18, R16.reuse ;  /* 0x00000018ff077819 */ /* 0x100fe40000011610 */
[----:B------:R-:W-:Y:S02]  /*01a0*/  SHF.R.U32.HI R9, RZ, 0x8, R16 ;  /* 0x00000008ff097819 */ /* 0x000fe40000011610 */
[--C-:B------:R-:W-:Y:S02]  /*01b0*/  SHF.R.U32.HI R11, RZ, 0x18, R17.reuse ;  /* 0x00000018ff0b7819 */ /* 0x100fe40000011611 */
[--C-:B------:R-:W-:Y:S02]  /*01c0*/  SHF.R.U32.HI R13, RZ, 0x10, R17.reuse ;  /* 0x00000010ff0d7819 */ /* 0x100fe40000011611 */
[----:B------:R-:W-:-:S02]  /*01d0*/  SHF.R.U32.HI R15, RZ, 0x8, R17 ;  /* 0x00000008ff0f7819 */ /* 0x000fc40000011611 */
[--C-:B------:R-:W-:Y:S02]  /*01e0*/  SHF.R.U32.HI R21, RZ, 0x18, R18.reuse ;  /* 0x00000018ff157819 */ /* 0x100fe40000011612 */
[----:B------:R-:W-:Y:S01]  /*01f0*/  SHF.R.U32.HI R23, RZ, 0x10, R18 ;  /* 0x00000010ff177819 */ /* 0x000fe20000011612 */
[----:B0-----:R-:W-:-:S04]  /*0200*/  IMAD.SHL.U32 R5, R5, 0x2, RZ ;  /* 0x0000000205057824 */ /* 0x001fc800078e00ff */
[----:B-1----:R-:W-:Y:S01]  /*0210*/  IMAD.WIDE.U32 R2, R5, 0x4, R2 ;  /* 0x0000000405027825 */ /* 0x002fe200078e0002 */
[----:B------:R-:W-:-:S04]  /*0220*/  SHF.R.U32.HI R5, RZ, 0x10, R16 ;  /* 0x00000010ff057819 */ /* 0x000fc80000011610 */
[----:B------:R0:W-:Y:S04]  /*0230*/  STG.E.U8 desc[UR36][R2.64+0x3], R7 ;  /* 0x0000030702007986 */ /* 0x0001e8000c101124 */
[----:B------:R1:W-:Y:S04]  /*0240*/  STG.E.U8 desc[UR36][R2.64+0x2], R5 ;  /* 0x0000020502007986 */ /* 0x0003e8000c101124 */
[----:B------:R2:W-:Y:S04]  /*0250*/  STG.E.U8 desc[UR36][R2.64+0x1], R9 ;  /* 0x0000010902007986 */ /* 0x0005e8000c101124 */
[----:B------:R3:W-:Y:S01]  /*0260*/  STG.E.U8 desc[UR36][R2.64+0x7], R11 ;  /* 0x0000070b02007986 */ /* 0x0007e2000c101124 */
[----:B0-----:R-:W-:-:S02]  /*0270*/  SHF.R.U32.HI R7, RZ, 0x18, R19 ;  /* 0x00000018ff077819 */ /* 0x001fc40000011613 */
[----:B-1----:R-:W-:Y:S01]  /*0280*/  SHF.R.U32.HI R5, RZ, 0x8, R18 ;  /* 0x00000008ff057819 */ /* 0x002fe20000011612 */
[----:B------:R-:W-:Y:S01]  /*0290*/  STG.E.U8 desc[UR36][R2.64], R16 ;  /* 0x0000001002007986 */ /* 0x000fe2000c101124 */
[----:B--2---:R-:W-:-:S03]  /*02a0*/  SHF.R.U32.HI R9, RZ, 0x10, R19 ;  /* 0x00000010ff097819 */ /* 0x004fc60000011613 */
[----:B------:R-:W-:Y:S01]  /*02b0*/  STG.E.U8 desc[UR36][R2.64+0x6], R13 ;  /* 0x0000060d02007986 */ /* 0x000fe2000c101124 */
[----:B---3--:R-:W-:-:S03]  /*02c0*/  SHF.R.U32.HI R11, RZ, 0x8, R19 ;  /* 0x00000008ff0b7819 */ /* 0x008fc60000011613 */
[----:B------:R-:W-:Y:S04]  /*02d0*/  STG.E.U8 desc[UR36][R2.64+0x5], R15 ;  /* 0x0000050f02007986 */ /* 0x000fe8000c101124 */
        /* <DEDUP_REMOVED lines=8> */
[----:B------:R-:W-:Y:S01]  /*0360*/  STG.E.U8 desc[UR36][R2.64+0x104], R19 ;  /* 0x0001041302007986 */ /* 0x000fe2000c101124 */
[----:B------:R-:W-:Y:S05]  /*0370*/  EXIT ;  /* 0x000000000000794d */ /* 0x000fea0003800000 */
.L_x_1:
[----:B------:R-:W-:-:S00]  /*0380*/  BRA `(.L_x_1) ;  /* 0xfffffffc00fc7947 */ /* 0x000fc0000383ffff */
[----:B------:R-:W-:-:S00]  /*0390*/  NOP ;  /* 0x0000000000007918 */ /* 0x000fc00000000000 */
        /* <DEDUP_REMOVED lines=14> */
.L_x_2:


//--------------------- .nv.global.init           --------------------------
	.section	.nv.global.init,"aw",@progbits
.nv.global.init:
	.type		$str,@object
	.size		$str,(.L_0 - $str)
$str:
        /*0000*/ 	.byte	0x25, 0x66, 0x0a, 0x00
.L_0:


//--------------------- .nv.shared.reserved.0     --------------------------
	.section	.nv.shared.reserved.0,"aw",@nobits
	.weak		__nv_reservedSMEM_offset_0_alias
	.size		__nv_reservedSMEM_offset_0_alias, 0, 64
	.other		__nv_reservedSMEM_offset_0_alias,@"STO_CUDA_RESERVED_SHARED STV_DEFAULT"
__nv_reservedSMEM_offset_0_alias:
	.zero		0
	.zero		64


//--------------------- .nv.constant0._Z17mma_fp16_acc_fp32Pf --------------------------
	.section	.nv.constant0._Z17mma_fp16_acc_fp32Pf,"a",@progbits
	.sectionflags	@""
	.align	4
.nv.constant0._Z17mma_fp16_acc_fp32Pf:
	.zero		904


//--------------------- SYMBOLS --------------------------

	.type		.nv.reservedSmem.offset0,@object
	.size		.nv.reservedSmem.offset0,0x4
	.type		vprintf,@function
